//
// Generated by NVIDIA NVVM Compiler
//
// Compiler Build ID: CL-36424714
// Cuda compilation tools, release 13.0, V13.0.88
// Based on NVVM 20.0.0
//

.version 9.0
.target sm_100
.address_size 64

	// .globl	_Z16rsqrt_rcp_kernelPfPKfi

.visible .entry _Z16rsqrt_rcp_kernelPfPKfi(
	.param .u64 .ptr .align 1 _Z16rsqrt_rcp_kernelPfPKfi_param_0,
	.param .u64 .ptr .align 1 _Z16rsqrt_rcp_kernelPfPKfi_param_1,
	.param .u32 _Z16rsqrt_rcp_kernelPfPKfi_param_2
)
{
	.reg .pred 	%p<2>;
	.reg .b32 	%r<7>;
	.reg .b32 	%f<11>;
	.reg .b64 	%rd<9>;

	ld.param.u64 	%rd1, [_Z16rsqrt_rcp_kernelPfPKfi_param_0];
	ld.param.u64 	%rd2, [_Z16rsqrt_rcp_kernelPfPKfi_param_1];
	ld.param.u32 	%r2, [_Z16rsqrt_rcp_kernelPfPKfi_param_2];
	mov.u32 	%r3, %ctaid.x;
	mov.u32 	%r4, %ntid.x;
	mov.u32 	%r5, %tid.x;
	mad.lo.s32 	%r1, %r3, %r4, %r5;
	setp.ge.s32 	%p1, %r1, %r2;
	@%p1 bra 	$L__BB0_2;
	cvta.to.global.u64 	%rd3, %rd2;
	cvta.to.global.u64 	%rd4, %rd1;
	mul.lo.s32 	%r6, %r1, 3;
	mul.wide.s32 	%rd5, %r6, 4;
	add.s64 	%rd6, %rd3, %rd5;
	ld.global.f32 	%f1, [%rd6];
	ld.global.f32 	%f2, [%rd6+4];
	ld.global.f32 	%f3, [%rd6+8];
	mul.f32 	%f4, %f3, %f3;
	fma.rn.f32 	%f5, %f2, %f2, %f4;
	fma.rn.f32 	%f6, %f1, %f1, %f5;
	rsqrt.approx.f32 	%f7, %f6;
	rcp.rn.f32 	%f8, %f7;
	add.f32 	%f9, %f8, 0f3F800000;
	rcp.rn.f32 	%f10, %f9;
	mul.wide.s32 	%rd7, %r1, 4;
	add.s64 	%rd8, %rd4, %rd7;
	st.global.f32 	[%rd8], %f10;
$L__BB0_2:
	ret;

}


// ===== COMPILED SASS (sm_100) =====

	.target	sm_100

	.elftype	@"ET_EXEC"


//--------------------- .note.nv.tkinfo           --------------------------
	.section	.note.nv.tkinfo,"",@"SHT_NOTE"
	.sectionflags	@"SHF_NOTE_NV_TKINFO"
	.tkinfo
        /*0018*/ 	.word	0x00000002
        /*0030*/ 	.string	""
        /*0030*/ 	.string	"ptxas"
        /*0030*/ 	.string	"Cuda compilation tools, release 13.0, V13.0.88"
        /*0030*/ 	.string	"Build cuda_13.0.r13.0/compiler.36424714_0"
        /*0030*/ 	.string	"-arch sm_100 -m 64 "



//--------------------- .note.nv.cuinfo           --------------------------
	.section	.note.nv.cuinfo,"",@"SHT_NOTE"
	.sectionflags	@"SHF_NOTE_NV_CUINFO"
        /*0018*/ 	.short	0x0002
        /*001a*/ 	.short	0x0064
        /*001c*/ 	.short	0x0082
	.zero		2


//--------------------- .nv.info                  --------------------------
	.section	.nv.info,"",@"SHT_CUDA_INFO"
	.align	4


	//----- nvinfo : EIATTR_REGCOUNT
	.align		4
        /*0000*/ 	.byte	0x04, 0x2f
        /*0002*/ 	.short	(.L_1 - .L_0)
	.align		4
.L_0:
        /*0004*/ 	.word	index@(_Z16rsqrt_rcp_kernelPfPKfi)
        /*0008*/ 	.word	0x0000000e


	//----- nvinfo : EIATTR_FRAME_SIZE
	.align		4
.L_1:
        /*000c*/ 	.byte	0x04, 0x11
        /*000e*/ 	.short	(.L_3 - .L_2)
	.align		4
.L_2:
        /*0010*/ 	.word	index@($__internal_0_$__cuda_sm20_rcp_rn_f32_slowpath)
        /*0014*/ 	.word	0x00000000


	//----- nvinfo : EIATTR_FRAME_SIZE
	.align		4
.L_3:
        /*0018*/ 	.byte	0x04, 0x11
        /*001a*/ 	.short	(.L_5 - .L_4)
	.align		4
.L_4:
        /*001c*/ 	.word	index@(_Z16rsqrt_rcp_kernelPfPKfi)
        /*0020*/ 	.word	0x00000000


	//----- nvinfo : EIATTR_MIN_STACK_SIZE
	.align		4
.L_5:
        /*0024*/ 	.byte	0x04, 0x12
        /*0026*/ 	.short	(.L_7 - .L_6)
	.align		4
.L_6:
        /*0028*/ 	.word	index@(_Z16rsqrt_rcp_kernelPfPKfi)
        /*002c*/ 	.word	0x00000000
.L_7:


//--------------------- .nv.compat                --------------------------
	.section	.nv.compat,"",@"SHT_CUDA_COMPAT_INFO"
	.align	4
        /*0000*/ 	.byte	0x02, 0x09, 0x00, 0x00, 0x02, 0x02, 0x01, 0x00, 0x02, 0x05, 0x05, 0x00, 0x03, 0x07, 0x01, 0x01
        /*0010*/ 	.byte	0x02, 0x03, 0x00, 0x00, 0x02, 0x06, 0x01, 0x00, 0x04, 0x0b, 0x08, 0x00, 0x01, 0x00, 0x00, 0x00
        /*0020*/ 	.byte	0x00, 0x00, 0x00, 0x00


//--------------------- .nv.info._Z16rsqrt_rcp_kernelPfPKfi --------------------------
	.section	.nv.info._Z16rsqrt_rcp_kernelPfPKfi,"",@"SHT_CUDA_INFO"
	.sectionflags	@""
	.align	4


	//----- nvinfo : EIATTR_CUDA_API_VERSION
	.align		4
        /*0000*/ 	.byte	0x04, 0x37
        /*0002*/ 	.short	(.L_9 - .L_8)
.L_8:
        /*0004*/ 	.word	0x00000082


	//----- nvinfo : EIATTR_KPARAM_INFO
	.align		4
.L_9:
        /*0008*/ 	.byte	0x04, 0x17
        /*000a*/ 	.short	(.L_11 - .L_10)
.L_10:
        /*000c*/ 	.word	0x00000000
        /*0010*/ 	.short	0x0002
        /*0012*/ 	.short	0x0010
        /*0014*/ 	.byte	0x00, 0xf0, 0x11, 0x00


	//----- nvinfo : EIATTR_KPARAM_INFO
	.align		4
.L_11:
        /*0018*/ 	.byte	0x04, 0x17
        /*001a*/ 	.short	(.L_13 - .L_12)
.L_12:
        /*001c*/ 	.word	0x00000000
        /*0020*/ 	.short	0x0001
        /*0022*/ 	.short	0x0008
        /*0024*/ 	.byte	0x00, 0xf5, 0x21, 0x00


	//----- nvinfo : EIATTR_KPARAM_INFO
	.align		4
.L_13:
        /*0028*/ 	.byte	0x04, 0x17
        /*002a*/ 	.short	(.L_15 - .L_14)
.L_14:
        /*002c*/ 	.word	0x00000000
        /*0030*/ 	.short	0x0000
        /*0032*/ 	.short	0x0000
        /*0034*/ 	.byte	0x00, 0xf5, 0x21, 0x00


	//----- nvinfo : EIATTR_SPARSE_MMA_MASK
	.align		4
.L_15:
        /*0038*/ 	.byte	0x03, 0x50
        /*003a*/ 	.short	0x0000


	//----- nvinfo : EIATTR_MAXREG_COUNT
	.align		4
        /*003c*/ 	.byte	0x03, 0x1b
        /*003e*/ 	.short	0x00ff


	//----- nvinfo : EIATTR_MERCURY_ISA_VERSION
	.align		4
        /*0040*/ 	.byte	0x03, 0x5f
        /*0042*/ 	.short	0x0101


	//----- nvinfo : EIATTR_VRC_CTA_INIT_COUNT
	.align		4
        /*0044*/ 	.byte	0x02, 0x4a
	.zero		1
	.zero		1


	//----- nvinfo : EIATTR_EXIT_INSTR_OFFSETS
	.align		4
        /*0048*/ 	.byte	0x04, 0x1c
        /*004a*/ 	.short	(.L_17 - .L_16)


	//   ....[0]....
.L_16:
        /*004c*/ 	.word	0x00000070


	//   ....[1]....
        /*0050*/ 	.word	0x00000350


	//----- nvinfo : EIATTR_CRS_STACK_SIZE
	.align		4
.L_17:
        /*0054*/ 	.byte	0x04, 0x1e
        /*0056*/ 	.short	(.L_19 - .L_18)
.L_18:
        /*0058*/ 	.word	0x00000000


	//----- nvinfo : EIATTR_CBANK_PARAM_SIZE
	.align		4
.L_19:
        /*005c*/ 	.byte	0x03, 0x19
        /*005e*/ 	.short	0x0014


	//----- nvinfo : EIATTR_PARAM_CBANK
	.align		4
        /*0060*/ 	.byte	0x04, 0x0a
        /*0062*/ 	.short	(.L_21 - .L_20)
	.align		4
.L_20:
        /*0064*/ 	.word	index@(.nv.constant0._Z16rsqrt_rcp_kernelPfPKfi)
        /*0068*/ 	.short	0x0380
        /*006a*/ 	.short	0x0014


	//----- nvinfo : EIATTR_SW_WAR
	.align		4
.L_21:
        /*006c*/ 	.byte	0x04, 0x36
        /*006e*/ 	.short	(.L_23 - .L_22)
.L_22:
        /*0070*/ 	.word	0x00000008
.L_23:


//--------------------- .nv.callgraph             --------------------------
	.section	.nv.callgraph,"",@"SHT_CUDA_CALLGRAPH"
	.align	4
	.sectionentsize	8
	.align		4
        /*0000*/ 	.word	0x00000000
	.align		4
        /*0004*/ 	.word	0xffffffff
	.align		4
        /*0008*/ 	.word	0x00000000
	.align		4
        /*000c*/ 	.word	0xfffffffe
	.align		4
        /*0010*/ 	.word	0x00000000
	.align		4
        /*0014*/ 	.word	0xfffffffd
	.align		4
        /*0018*/ 	.word	0x00000000
	.align		4
        /*001c*/ 	.word	0xfffffffc


//--------------------- .text._Z16rsqrt_rcp_kernelPfPKfi --------------------------
	.section	.text._Z16rsqrt_rcp_kernelPfPKfi,"ax",@progbits
	.align	128
        .global         _Z16rsqrt_rcp_kernelPfPKfi
        .type           _Z16rsqrt_rcp_kernelPfPKfi,@function
        .size           _Z16rsqrt_rcp_kernelPfPKfi,(.L_x_11 - _Z16rsqrt_rcp_kernelPfPKfi)
        .other          _Z16rsqrt_rcp_kernelPfPKfi,@"STO_CUDA_ENTRY STV_DEFAULT"
_Z16rsqrt_rcp_kernelPfPKfi:
.text._Z16rsqrt_rcp_kernelPfPKfi:
[----:B------:R-:W-:Y:S01]  /*0000*/  LDC R1, c[0x0][0x37c] ;  /* 0x0000df00ff017b82 */ /* 0x000fe20000000800 */
[----:B------:R-:W0:Y:S07]  /*0010*/  S2R R0, SR_TID.X ;  /* 0x0000000000007919 */ /* 0x000e2e0000002100 */
[----:B------:R-:W0:Y:S01]  /*0020*/  S2UR UR4, SR_CTAID.X ;  /* 0x00000000000479c3 */ /* 0x000e220000002500 */
[----:B------:R-:W1:Y:S07]  /*0030*/  LDCU UR5, c[0x0][0x390] ;  /* 0x00007200ff0577ac */ /* 0x000e6e0008000800 */
[----:B------:R-:W0:Y:S02]  /*0040*/  LDC R3, c[0x0][0x360] ;  /* 0x0000d800ff037b82 */ /* 0x000e240000000800 */
[----:B0-----:R-:W-:-:S05]  /*0050*/  IMAD R3, R3, UR4, R0 ;  /* 0x0000000403037c24 */ /* 0x001fca000f8e0200 */
[----:B-1----:R-:W-:-:S13]  /*0060*/  ISETP.GE.AND P0, PT, R3, UR5, PT ;  /* 0x0000000503007c0c */ /* 0x002fda000bf06270 */
[----:B------:R-:W-:Y:S05]  /*0070*/  @P0 EXIT ;  /* 0x000000000000094d */ /* 0x000fea0003800000 */
[----:B------:R-:W0:Y:S01]  /*0080*/  LDC.64 R4, c[0x0][0x388] ;  /* 0x0000e200ff047b82 */ /* 0x000e220000000a00 */
[----:B------:R-:W1:Y:S01]  /*0090*/  LDCU.64 UR4, c[0x0][0x358] ;  /* 0x00006b00ff0477ac */ /* 0x000e620008000a00 */
[----:B------:R-:W-:-:S04]  /*00a0*/  IMAD R7, R3, 0x3, RZ ;  /* 0x0000000303077824 */ /* 0x000fc800078e02ff */
[----:B0-----:R-:W-:-:S05]  /*00b0*/  IMAD.WIDE R4, R7, 0x4, R4 ;  /* 0x0000000407047825 */ /* 0x001fca00078e0204 */
[----:B-1----:R-:W2:Y:S04]  /*00c0*/  LDG.E R6, desc[UR4][R4.64+0x8] ;  /* 0x0000080404067981 */ /* 0x002ea8000c1e1900 */
[----:B------:R-:W3:Y:S04]  /*00d0*/  LDG.E R2, desc[UR4][R4.64+0x4] ;  /* 0x0000040404027981 */ /* 0x000ee8000c1e1900 */
[----:B------:R-:W4:Y:S01]  /*00e0*/  LDG.E R0, desc[UR4][R4.64] ;  /* 0x0000000404007981 */ /* 0x000f22000c1e1900 */
[----:B------:R-:W-:Y:S01]  /*00f0*/  BSSY.RECONVERGENT B0, `(.L_x_0) ;  /* 0x0000013000007945 */ /* 0x000fe20003800200 */
[----:B--2---:R-:W-:-:S04]  /*0100*/  FMUL R7, R6, R6 ;  /* 0x0000000606077220 */ /* 0x004fc80000400000 */
[----:B---3--:R-:W-:-:S04]  /*0110*/  FFMA R7, R2, R2, R7 ;  /* 0x0000000202077223 */ /* 0x008fc80000000007 */
[----:B----4-:R-:W-:-:S05]  /*0120*/  FFMA R0, R0, R0, R7 ;  /* 0x0000000000007223 */ /* 0x010fca0000000007 */
[----:B------:R-:W-:-:S13]  /*0130*/  FSETP.GEU.AND P0, PT, |R0|, 1.175494350822287508e-38, PT ;  /* 0x008000000000780b */ /* 0x000fda0003f0e200 */
[----:B------:R-:W-:-:S04]  /*0140*/  @!P0 FMUL R0, R0, 16777216 ;  /* 0x4b80000000008820 */ /* 0x000fc80000400000 */
[----:B------:R-:W0:Y:S02]  /*0150*/  MUFU.RSQ R2, R0 ;  /* 0x0000000000027308 */ /* 0x000e240000001400 */
[----:B0-----:R-:W-:-:S04]  /*0160*/  @!P0 FMUL R2, R2, 4096 ;  /* 0x4580000002028820 */ /* 0x001fc80000400000 */
[----:B------:R-:W-:-:S05]  /*0170*/  VIADD R6, R2, 0x1800000 ;  /* 0x0180000002067836 */ /* 0x000fca0000000000 */
[----:B------:R-:W-:-:S04]  /*0180*/  LOP3.LUT R6, R6, 0x7f800000, RZ, 0xc0, !PT ;  /* 0x7f80000006067812 */ /* 0x000fc800078ec0ff */
[----:B------:R-:W-:-:S13]  /*0190*/  ISETP.GT.U32.AND P0, PT, R6, 0x1ffffff, PT ;  /* 0x01ffffff0600780c */ /* 0x000fda0003f04070 */
[----:B------:R-:W-:Y:S05]  /*01a0*/  @P0 BRA `(.L_x_1) ;  /* 0x00000000000c0947 */ /* 0x000fea0003800000 */
[----:B------:R-:W-:-:S07]  /*01b0*/  MOV R4, 0x1d0 ;  /* 0x000001d000047802 */ /* 0x000fce0000000f00 */
[----:B------:R-:W-:Y:S05]  /*01c0*/  CALL.REL.NOINC `($__internal_0_$__cuda_sm20_rcp_rn_f32_slowpath) ;  /* 0x0000000000647944 */ /* 0x000fea0003c00000 */
[----:B------:R-:W-:Y:S05]  /*01d0*/  BRA `(.L_x_2) ;  /* 0x0000000000107947 */ /* 0x000fea0003800000 */
.L_x_1:
[----:B------:R-:W0:Y:S02]  /*01e0*/  MUFU.RCP R5, R2 ;  /* 0x0000000200057308 */ /* 0x000e240000001000 */
[----:B0-----:R-:W-:-:S04]  /*01f0*/  FFMA R0, R2, R5, -1 ;  /* 0xbf80000002007423 */ /* 0x001fc80000000005 */
[----:B------:R-:W-:-:S04]  /*0200*/  FADD.FTZ R0, -R0, -RZ ;  /* 0x800000ff00007221 */ /* 0x000fc80000010100 */
[----:B------:R-:W-:-:S07]  /*0210*/  FFMA R0, R5, R0, R5 ;  /* 0x0000000005007223 */ /* 0x000fce0000000005 */
.L_x_2:
[----:B------:R-:W-:Y:S05]  /*0220*/  BSYNC.RECONVERGENT B0 ;  /* 0x0000000000007941 */ /* 0x000fea0003800200 */
.L_x_0:
[----:B------:R-:W-:Y:S01]  /*0230*/  FADD R2, R0, 1 ;  /* 0x3f80000000027421 */ /* 0x000fe20000000000 */
[----:B------:R-:W-:Y:S03]  /*0240*/  BSSY.RECONVERGENT B0, `(.L_x_3) ;  /* 0x000000d000007945 */ /* 0x000fe60003800200 */
[----:B------:R-:W-:-:S05]  /*0250*/  VIADD R0, R2, 0x1800000 ;  /* 0x0180000002007836 */ /* 0x000fca0000000000 */
[----:B------:R-:W-:-:S04]  /*0260*/  LOP3.LUT R0, R0, 0x7f800000, RZ, 0xc0, !PT ;  /* 0x7f80000000007812 */ /* 0x000fc800078ec0ff */
[----:B------:R-:W-:-:S13]  /*0270*/  ISETP.GT.U32.AND P0, PT, R0, 0x1ffffff, PT ;  /* 0x01ffffff0000780c */ /* 0x000fda0003f04070 */
[----:B------:R-:W-:Y:S05]  /*0280*/  @P0 BRA `(.L_x_4) ;  /* 0x0000000000100947 */ /* 0x000fea0003800000 */
[----:B------:R-:W-:-:S07]  /*0290*/  MOV R4, 0x2b0 ;  /* 0x000002b000047802 */ /* 0x000fce0000000f00 */
[----:B------:R-:W-:Y:S05]  /*02a0*/  CALL.REL.NOINC `($__internal_0_$__cuda_sm20_rcp_rn_f32_slowpath) ;  /* 0x00000000002c7944 */ /* 0x000fea0003c00000 */
[----:B------:R-:W-:Y:S01]  /*02b0*/  MOV R7, R0 ;  /* 0x0000000000077202 */ /* 0x000fe20000000f00 */
[----:B------:R-:W-:Y:S06]  /*02c0*/  BRA `(.L_x_5) ;  /* 0x0000000000107947 */ /* 0x000fec0003800000 */
.L_x_4:
[----:B------:R-:W0:Y:S02]  /*02d0*/  MUFU.RCP R7, R2 ;  /* 0x0000000200077308 */ /* 0x000e240000001000 */
[----:B0-----:R-:W-:-:S04]  /*02e0*/  FFMA R0, R2, R7, -1 ;  /* 0xbf80000002007423 */ /* 0x001fc80000000007 */
[----:B------:R-:W-:-:S04]  /*02f0*/  FADD.FTZ R0, -R0, -RZ ;  /* 0x800000ff00007221 */ /* 0x000fc80000010100 */
[----:B------:R-:W-:-:S07]  /*0300*/  FFMA R7, R7, R0, R7 ;  /* 0x0000000007077223 */ /* 0x000fce0000000007 */
.L_x_5:
[----:B------:R-:W-:Y:S05]  /*0310*/  BSYNC.RECONVERGENT B0 ;  /* 0x0000000000007941 */ /* 0x000fea0003800200 */
.L_x_3:
[----:B------:R-:W0:Y:S02]  /*0320*/  LDC.64 R4, c[0x0][0x380] ;  /* 0x0000e000ff047b82 */ /* 0x000e240000000a00 */
[----:B0-----:R-:W-:-:S05]  /*0330*/  IMAD.WIDE R2, R3, 0x4, R4 ;  /* 0x0000000403027825 */ /* 0x001fca00078e0204 */
[----:B------:R-:W-:Y:S01]  /*0340*/  STG.E desc[UR4][R2.64], R7 ;  /* 0x0000000702007986 */ /* 0x000fe2000c101904 */
[----:B------:R-:W-:Y:S05]  /*0350*/  EXIT ;  /* 0x000000000000794d */ /* 0x000fea0003800000 */
        .weak           $__internal_0_$__cuda_sm20_rcp_rn_f32_slowpath
        .type           $__internal_0_$__cuda_sm20_rcp_rn_f32_slowpath,@function
        .size           $__internal_0_$__cuda_sm20_rcp_rn_f32_slowpath,(.L_x_11 - $__internal_0_$__cuda_sm20_rcp_rn_f32_slowpath)
$__internal_0_$__cuda_sm20_rcp_rn_f32_slowpath:
[----:B------:R-:W-:Y:S01]  /*0360*/  IMAD.SHL.U32 R0, R2, 0x2, RZ ;  /* 0x0000000202007824 */ /* 0x000fe200078e00ff */
[----:B------:R-:W-:Y:S04]  /*0370*/  BSSY.RECONVERGENT B1, `(.L_x_6) ;  /* 0x0000030000017945 */ /* 0x000fe80003800200 */
[----:B------:R-:W-:-:S04]  /*0380*/  SHF.R.U32.HI R9, RZ, 0x18, R0 ;  /* 0x00000018ff097819 */ /* 0x000fc80000011600 */
[----:B------:R-:W-:-:S13]  /*0390*/  ISETP.NE.U32.AND P0, PT, R9, RZ, PT ;  /* 0x000000ff0900720c */ /* 0x000fda0003f05070 */
[----:B------:R-:W-:Y:S05]  /*03a0*/  @P0 BRA `(.L_x_7) ;  /* 0x0000000000280947 */ /* 0x000fea0003800000 */
[----:B------:R-:W-:-:S05]  /*03b0*/  IMAD.SHL.U32 R0, R2, 0x2, RZ ;  /* 0x0000000202007824 */ /* 0x000fca00078e00ff */
[----:B------:R-:W-:-:S13]  /*03c0*/  ISETP.NE.AND P0, PT, R0, RZ, PT ;  /* 0x000000ff0000720c */ /* 0x000fda0003f05270 */
[----:B------:R-:W-:Y:S01]  /*03d0*/  @P0 FFMA R6, R2, 1.84467440737095516160e+19, RZ ;  /* 0x5f80000002060823 */ /* 0x000fe200000000ff */
[----:B------:R-:W-:Y:S08]  /*03e0*/  @!P0 MUFU.RCP R5, R2 ;  /* 0x0000000200058308 */ /* 0x000ff00000001000 */
[----:B------:R-:W0:Y:S02]  /*03f0*/  @P0 MUFU.RCP R7, R6 ;  /* 0x0000000600070308 */ /* 0x000e240000001000 */
[----:B0-----:R-:W-:-:S04]  /*0400*/  @P0 FFMA R0, R6, R7, -1 ;  /* 0xbf80000006000423 */ /* 0x001fc80000000007 */
[----:B------:R-:W-:-:S04]  /*0410*/  @P0 FADD.FTZ R0, -R0, -RZ ;  /* 0x800000ff00000221 */ /* 0x000fc80000010100 */
[----:B------:R-:W-:-:S04]  /*0420*/  @P0 FFMA R0, R7, R0, R7 ;  /* 0x0000000007000223 */ /* 0x000fc80000000007 */
[----:B------:R-:W-:Y:S01]  /*0430*/  @P0 FFMA R5, R0, 1.84467440737095516160e+19, RZ ;  /* 0x5f80000000050823 */ /* 0x000fe200000000ff */
[----:B------:R-:W-:Y:S06]  /*0440*/  BRA `(.L_x_8) ;  /* 0x0000000000887947 */ /* 0x000fec0003800000 */
.L_x_7:
[----:B------:R-:W-:-:S04]  /*0450*/  IADD3 R11, PT, PT, R9, -0xfd, RZ ;  /* 0xffffff03090b7810 */ /* 0x000fc80007ffe0ff */
[----:B------:R-:W-:-:S13]  /*0460*/  ISETP.GT.U32.AND P0, PT, R11, 0x1, PT ;  /* 0x000000010b00780c */ /* 0x000fda0003f04070 */
[----:B------:R-:W-:Y:S05]  /*0470*/  @P0 BRA `(.L_x_9) ;  /* 0x0000000000780947 */ /* 0x000fea0003800000 */
[----:B------:R-:W-:Y:S01]  /*0480*/  LOP3.LUT R0, R2, 0x7fffff, RZ, 0xc0, !PT ;  /* 0x007fffff02007812 */ /* 0x000fe200078ec0ff */
[----:B------:R-:W-:-:S03]  /*0490*/  IMAD.MOV.U32 R8, RZ, RZ, 0x3 ;  /* 0x00000003ff087424 */ /* 0x000fc600078e00ff */
[----:B------:R-:W-:Y:S02]  /*04a0*/  LOP3.LUT R0, R0, 0x3f800000, RZ, 0xfc, !PT ;  /* 0x3f80000000007812 */ /* 0x000fe400078efcff */
[----:B------:R-:W-:Y:S02]  /*04b0*/  SHF.L.U32 R8, R8, R11, RZ ;  /* 0x0000000b08087219 */ /* 0x000fe400000006ff */
[----:B------:R-:W0:Y:S02]  /*04c0*/  MUFU.RCP R5, R0 ;  /* 0x0000000000057308 */ /* 0x000e240000001000 */
[----:B0-----:R-:W-:-:S04]  /*04d0*/  FFMA R6, R0, R5, -1 ;  /* 0xbf80000000067423 */ /* 0x001fc80000000005 */
[----:B------:R-:W-:-:S04]  /*04e0*/  FADD.FTZ R6, -R6, -RZ ;  /* 0x800000ff06067221 */ /* 0x000fc80000010100 */
[CCC-:B------:R-:W-:Y:S01]  /*04f0*/  FFMA.RM R7, R5.reuse, R6.reuse, R5.reuse ;  /* 0x0000000605077223 */ /* 0x1c0fe20000004005 */
[----:B------:R-:W-:-:S04]  /*0500*/  FFMA.RP R6, R5, R6, R5 ;  /* 0x0000000605067223 */ /* 0x000fc80000008005 */
[C---:B------:R-:W-:Y:S02]  /*0510*/  LOP3.LUT R5, R7.reuse, 0x7fffff, RZ, 0xc0, !PT ;  /* 0x007fffff07057812 */ /* 0x040fe400078ec0ff */
[----:B------:R-:W-:Y:S02]  /*0520*/  FSETP.NEU.FTZ.AND P0, PT, R7, R6, PT ;  /* 0x000000060700720b */ /* 0x000fe40003f1d000 */
[----:B------:R-:W-:Y:S02]  /*0530*/  LOP3.LUT R5, R5, 0x800000, RZ, 0xfc, !PT ;  /* 0x0080000005057812 */ /* 0x000fe400078efcff */
[----:B------:R-:W-:Y:S02]  /*0540*/  SEL R6, RZ, 0xffffffff, !P0 ;  /* 0xffffffffff067807 */ /* 0x000fe40004000000 */
[----:B------:R-:W-:Y:S02]  /*0550*/  LOP3.LUT R8, R8, R5, RZ, 0xc0, !PT ;  /* 0x0000000508087212 */ /* 0x000fe400078ec0ff */
[----:B------:R-:W-:-:S02]  /*0560*/  IADD3 R6, PT, PT, -R6, RZ, RZ ;  /* 0x000000ff06067210 */ /* 0x000fc40007ffe1ff */
[-C--:B------:R-:W-:Y:S02]  /*0570*/  SHF.R.U32.HI R8, RZ, R11.reuse, R8 ;  /* 0x0000000bff087219 */ /* 0x080fe40000011608 */
[----:B------:R-:W-:Y:S02]  /*0580*/  LOP3.LUT P1, RZ, R6, R11, R5, 0xf8, !PT ;  /* 0x0000000b06ff7212 */ /* 0x000fe4000782f805 */
[C---:B------:R-:W-:Y:S02]  /*0590*/  LOP3.LUT P0, RZ, R8.reuse, 0x1, RZ, 0xc0, !PT ;  /* 0x0000000108ff7812 */ /* 0x040fe4000780c0ff */
[----:B------:R-:W-:-:S04]  /*05a0*/  LOP3.LUT P2, RZ, R8, 0x2, RZ, 0xc0, !PT ;  /* 0x0000000208ff7812 */ /* 0x000fc8000784c0ff */
[----:B------:R-:W-:Y:S02]  /*05b0*/  PLOP3.LUT P0, PT, P0, P1, P2, 0xe0, 0x0 ;  /* 0x000000000000781c */ /* 0x000fe40000703c20 */
[----:B------:R-:W-:Y:S02]  /*05c0*/  LOP3.LUT P1, RZ, R2, 0x7fffff, RZ, 0xc0, !PT ;  /* 0x007fffff02ff7812 */ /* 0x000fe4000782c0ff */
[----:B------:R-:W-:-:S05]  /*05d0*/  SEL R0, RZ, 0x1, !P0 ;  /* 0x00000001ff007807 */ /* 0x000fca0004000000 */
[----:B------:R-:W-:-:S05]  /*05e0*/  IMAD.MOV R0, RZ, RZ, -R0 ;  /* 0x000000ffff007224 */ /* 0x000fca00078e0a00 */
[----:B------:R-:W-:Y:S02]  /*05f0*/  ISETP.GE.AND P0, PT, R0, RZ, PT ;  /* 0x000000ff0000720c */ /* 0x000fe40003f06270 */
[----:B------:R-:W-:-:S04]  /*0600*/  IADD3 R0, PT, PT, R9, -0xfc, RZ ;  /* 0xffffff0409007810 */ /* 0x000fc80007ffe0ff */
[----:B------:R-:W-:-:S07]  /*0610*/  SHF.R.U32.HI R5, RZ, R0, R5 ;  /* 0x00000000ff057219 */ /* 0x000fce0000011605 */
[----:B------:R-:W-:-:S05]  /*0620*/  @!P0 VIADD R5, R5, 0x1 ;  /* 0x0000000105058836 */ /* 0x000fca0000000000 */
[----:B------:R-:W-:-:S04]  /*0630*/  @!P1 SHF.L.U32 R5, R5, 0x1, RZ ;  /* 0x0000000105059819 */ /* 0x000fc800000006ff */
[----:B------:R-:W-:Y:S01]  /*0640*/  LOP3.LUT R5, R5, 0x80000000, R2, 0xf8, !PT ;  /* 0x8000000005057812 */ /* 0x000fe200078ef802 */
[----:B------:R-:W-:Y:S06]  /*0650*/  BRA `(.L_x_8) ;  /* 0x0000000000047947 */ /* 0x000fec0003800000 */
.L_x_9:
[----:B------:R0:W1:Y:S02]  /*0660*/  MUFU.RCP R5, R2 ;  /* 0x0000000200057308 */ /* 0x0000640000001000 */
.L_x_8:
[----:B------:R-:W-:Y:S05]  /*0670*/  BSYNC.RECONVERGENT B1 ;  /* 0x0000000000017941 */ /* 0x000fea0003800200 */
.L_x_6:
[----:B-1----:R-:W-:Y:S02]  /*0680*/  IMAD.MOV.U32 R0, RZ, RZ, R5 ;  /* 0x000000ffff007224 */ /* 0x002fe400078e0005 */
[----:B------:R-:W-:-:S04]  /*0690*/  HFMA2 R5, -RZ, RZ, 0, 0 ;  /* 0x00000000ff057431 */ /* 0x000fc800000001ff */
[----:B0-----:R-:W-:Y:S05]  /*06a0*/  RET.REL.NODEC R4 `(_Z16rsqrt_rcp_kernelPfPKfi) ;  /* 0xfffffff804547950 */ /* 0x001fea0003c3ffff */
.L_x_10:
[----:B------:R-:W-:-:S00]  /*06b0*/  BRA `(.L_x_10) ;  /* 0xfffffffc00fc7947 */ /* 0x000fc0000383ffff */
[----:B------:R-:W-:-:S00]  /*06c0*/  NOP ;  /* 0x0000000000007918 */ /* 0x000fc00000000000 */
        /* <DEDUP_REMOVED lines=11> */
.L_x_11:


//--------------------- .nv.shared.reserved.0     --------------------------
	.section	.nv.shared.reserved.0,"aw",@nobits
	.weak		__nv_reservedSMEM_offset_0_alias
	.size		__nv_reservedSMEM_offset_0_alias, 0, 64
	.other		__nv_reservedSMEM_offset_0_alias,@"STO_CUDA_RESERVED_SHARED STV_DEFAULT"
__nv_reservedSMEM_offset_0_alias:
	.zero		0
	.zero		64


//--------------------- .nv.constant0._Z16rsqrt_rcp_kernelPfPKfi --------------------------
	.section	.nv.constant0._Z16rsqrt_rcp_kernelPfPKfi,"a",@progbits
	.sectionflags	@""
	.align	4
.nv.constant0._Z16rsqrt_rcp_kernelPfPKfi:
	.zero		916


//--------------------- SYMBOLS --------------------------

	.type		.nv.reservedSmem.offset0,@object
	.size		.nv.reservedSmem.offset0,0x4
